//
// Generated by NVIDIA NVVM Compiler
//
// Compiler Build ID: CL-36424714
// Cuda compilation tools, release 13.0, V13.0.88
// Based on NVVM 20.0.0
//

.version 9.0
.target sm_100
.address_size 64

	// .globl	_Z13print_numbersi
.extern .func  (.param .b32 func_retval0) vprintf
(
	.param .b64 vprintf_param_0,
	.param .b64 vprintf_param_1
)
;
.global .align 1 .b8 $str[71] = {116, 104, 114, 101, 97, 100, 32, 105, 110, 100, 101, 120, 32, 40, 105, 110, 32, 101, 97, 99, 104, 32, 98, 108, 111, 99, 107, 41, 32, 61, 32, 37, 100, 32, 44, 32, 98, 108, 111, 99, 107, 32, 105, 110, 100, 101, 120, 32, 61, 32, 37, 100, 44, 32, 116, 104, 114, 101, 97, 100, 32, 73, 68, 32, 61, 32, 37, 100, 32, 10};

.visible .entry _Z13print_numbersi(
	.param .u32 _Z13print_numbersi_param_0
)
{
	.local .align 8 .b8 	__local_depot0[16];
	.reg .b64 	%SP;
	.reg .b64 	%SPL;
	.reg .pred 	%p<2>;
	.reg .b32 	%r<8>;
	.reg .b64 	%rd<5>;

	mov.u64 	%SPL, __local_depot0;
	cvta.local.u64 	%SP, %SPL;
	ld.param.u32 	%r4, [_Z13print_numbersi_param_0];
	mov.u32 	%r1, %tid.x;
	mov.u32 	%r2, %ctaid.x;
	mov.u32 	%r5, %ntid.x;
	mad.lo.s32 	%r3, %r2, %r5, %r1;
	setp.ge.s32 	%p1, %r3, %r4;
	@%p1 bra 	$L__BB0_2;
	add.u64 	%rd1, %SP, 0;
	add.u64 	%rd2, %SPL, 0;
	st.local.v2.u32 	[%rd2], {%r1, %r2};
	st.local.u32 	[%rd2+8], %r3;
	mov.u64 	%rd3, $str;
	cvta.global.u64 	%rd4, %rd3;
	{ // callseq 0, 0
	.param .b64 param0;
	st.param.b64 	[param0], %rd4;
	.param .b64 param1;
	st.param.b64 	[param1], %rd1;
	.param .b32 retval0;
	call.uni (retval0), 
	vprintf, 
	(
	param0, 
	param1
	);
	ld.param.b32 	%r6, [retval0];
	} // callseq 0
$L__BB0_2:
	ret;

}


// ===== COMPILED SASS (sm_100) =====

	.target	sm_100

	.elftype	@"ET_EXEC"


//--------------------- .note.nv.tkinfo           --------------------------
	.section	.note.nv.tkinfo,"",@"SHT_NOTE"
	.sectionflags	@"SHF_NOTE_NV_TKINFO"
	.tkinfo
        /*0018*/ 	.word	0x00000002
        /*0030*/ 	.string	""
        /*0030*/ 	.string	"ptxas"
        /*0030*/ 	.string	"Cuda compilation tools, release 13.0, V13.0.88"
        /*0030*/ 	.string	"Build cuda_13.0.r13.0/compiler.36424714_0"
        /*0030*/ 	.string	"-arch sm_100 -m 64 "



//--------------------- .note.nv.cuinfo           --------------------------
	.section	.note.nv.cuinfo,"",@"SHT_NOTE"
	.sectionflags	@"SHF_NOTE_NV_CUINFO"
        /*0018*/ 	.short	0x0002
        /*001a*/ 	.short	0x0064
        /*001c*/ 	.short	0x0082
	.zero		2


//--------------------- .nv.info                  --------------------------
	.section	.nv.info,"",@"SHT_CUDA_INFO"
	.align	4


	//----- nvinfo : EIATTR_REGCOUNT
	.align		4
        /*0000*/ 	.byte	0x04, 0x2f
        /*0002*/ 	.short	(.L_2 - .L_1)
	.align		4
.L_1:
        /*0004*/ 	.word	index@(_Z13print_numbersi)
        /*0008*/ 	.word	0x00000018


	//----- nvinfo : EIATTR_FRAME_SIZE
	.align		4
.L_2:
        /*000c*/ 	.byte	0x04, 0x11
        /*000e*/ 	.short	(.L_4 - .L_3)
	.align		4
.L_3:
        /*0010*/ 	.word	index@(_Z13print_numbersi)
        /*0014*/ 	.word	0x00000010


	//----- nvinfo : EIATTR_MIN_STACK_SIZE
	.align		4
.L_4:
        /*0018*/ 	.byte	0x04, 0x12
        /*001a*/ 	.short	(.L_6 - .L_5)
	.align		4
.L_5:
        /*001c*/ 	.word	index@(_Z13print_numbersi)
        /*0020*/ 	.word	0x00000010
.L_6:


//--------------------- .nv.compat                --------------------------
	.section	.nv.compat,"",@"SHT_CUDA_COMPAT_INFO"
	.align	4
        /*0000*/ 	.byte	0x02, 0x09, 0x00, 0x00, 0x02, 0x02, 0x01, 0x00, 0x02, 0x05, 0x05, 0x00, 0x03, 0x07, 0x01, 0x01
        /*0010*/ 	.byte	0x02, 0x03, 0x00, 0x00, 0x02, 0x06, 0x01, 0x00, 0x04, 0x0b, 0x08, 0x00, 0x09, 0x00, 0x00, 0x00
        /*0020*/ 	.byte	0x00, 0x00, 0x00, 0x00


//--------------------- .nv.info._Z13print_numbersi --------------------------
	.section	.nv.info._Z13print_numbersi,"",@"SHT_CUDA_INFO"
	.sectionflags	@""
	.align	4


	//----- nvinfo : EIATTR_CUDA_API_VERSION
	.align		4
        /*0000*/ 	.byte	0x04, 0x37
        /*0002*/ 	.short	(.L_8 - .L_7)
.L_7:
        /*0004*/ 	.word	0x00000082


	//----- nvinfo : EIATTR_KPARAM_INFO
	.align		4
.L_8:
        /*0008*/ 	.byte	0x04, 0x17
        /*000a*/ 	.short	(.L_10 - .L_9)
.L_9:
        /*000c*/ 	.word	0x00000000
        /*0010*/ 	.short	0x0000
        /*0012*/ 	.short	0x0000
        /*0014*/ 	.byte	0x00, 0xf0, 0x11, 0x00


	//----- nvinfo : EIATTR_SPARSE_MMA_MASK
	.align		4
.L_10:
        /*0018*/ 	.byte	0x03, 0x50
        /*001a*/ 	.short	0x0000


	//----- nvinfo : EIATTR_MAXREG_COUNT
	.align		4
        /*001c*/ 	.byte	0x03, 0x1b
        /*001e*/ 	.short	0x00ff


	//----- nvinfo : EIATTR_EXTERNS
	.align		4
        /*0020*/ 	.byte	0x04, 0x0f
        /*0022*/ 	.short	(.L_12 - .L_11)


	//   ....[0]....
	.align		4
.L_11:
        /*0024*/ 	.word	index@(vprintf)


	//----- nvinfo : EIATTR_MERCURY_ISA_VERSION
	.align		4
.L_12:
        /*0028*/ 	.byte	0x03, 0x5f
        /*002a*/ 	.short	0x0101


	//----- nvinfo : EIATTR_VRC_CTA_INIT_COUNT
	.align		4
        /*002c*/ 	.byte	0x02, 0x4a
	.zero		1
	.zero		1


	//----- nvinfo : EIATTR_SYSCALL_OFFSETS
	.align		4
        /*0030*/ 	.byte	0x04, 0x46
        /*0032*/ 	.short	(.L_14 - .L_13)


	//   ....[0]....
.L_13:
        /*0034*/ 	.word	0x00000150


	//----- nvinfo : EIATTR_EXIT_INSTR_OFFSETS
	.align		4
.L_14:
        /*0038*/ 	.byte	0x04, 0x1c
        /*003a*/ 	.short	(.L_16 - .L_15)


	//   ....[0]....
.L_15:
        /*003c*/ 	.word	0x000000c0


	//   ....[1]....
        /*0040*/ 	.word	0x00000160


	//----- nvinfo : EIATTR_CRS_STACK_SIZE
	.align		4
.L_16:
        /*0044*/ 	.byte	0x04, 0x1e
        /*0046*/ 	.short	(.L_18 - .L_17)
.L_17:
        /*0048*/ 	.word	0x00000000


	//----- nvinfo : EIATTR_CBANK_PARAM_SIZE
	.align		4
.L_18:
        /*004c*/ 	.byte	0x03, 0x19
        /*004e*/ 	.short	0x0004


	//----- nvinfo : EIATTR_PARAM_CBANK
	.align		4
        /*0050*/ 	.byte	0x04, 0x0a
        /*0052*/ 	.short	(.L_20 - .L_19)
	.align		4
.L_19:
        /*0054*/ 	.word	index@(.nv.constant0._Z13print_numbersi)
        /*0058*/ 	.short	0x0380
        /*005a*/ 	.short	0x0004


	//----- nvinfo : EIATTR_SW_WAR
	.align		4
.L_20:
        /*005c*/ 	.byte	0x04, 0x36
        /*005e*/ 	.short	(.L_22 - .L_21)
.L_21:
        /*0060*/ 	.word	0x00000008
.L_22:


//--------------------- .nv.callgraph             --------------------------
	.section	.nv.callgraph,"",@"SHT_CUDA_CALLGRAPH"
	.align	4
	.sectionentsize	8
	.align		4
        /*0000*/ 	.word	0x00000000
	.align		4
        /*0004*/ 	.word	0xffffffff
	.align		4
        /*0008*/ 	.word	index@(_Z13print_numbersi)
	.align		4
        /*000c*/ 	.word	index@(vprintf)
	.align		4
        /*0010*/ 	.word	0x00000000
	.align		4
        /*0014*/ 	.word	0xfffffffe
	.align		4
        /*0018*/ 	.word	0x00000000
	.align		4
        /*001c*/ 	.word	0xfffffffd
	.align		4
        /*0020*/ 	.word	0x00000000
	.align		4
        /*0024*/ 	.word	0xfffffffc


//--------------------- .nv.constant4             --------------------------
	.section	.nv.constant4,"a",@progbits
	.align	8
	.align		8
.nv.constant4:
        /*0000*/ 	.dword	vprintf
	.align		8
        /*0008*/ 	.dword	$str


//--------------------- .text._Z13print_numbersi  --------------------------
	.section	.text._Z13print_numbersi,"ax",@progbits
	.align	128
        .global         _Z13print_numbersi
        .type           _Z13print_numbersi,@function
        .size           _Z13print_numbersi,(.L_x_2 - _Z13print_numbersi)
        .other          _Z13print_numbersi,@"STO_CUDA_ENTRY STV_DEFAULT"
_Z13print_numbersi:
.text._Z13print_numbersi:
[----:B------:R-:W0:Y:S01]  /*0000*/  LDC R1, c[0x0][0x37c] ;  /* 0x0000df00ff017b82 */ /* 0x000e220000000800 */
[----:B------:R-:W1:Y:S01]  /*0010*/  S2R R8, SR_TID.X ;  /* 0x0000000000087919 */ /* 0x000e620000002100 */
[----:B------:R-:W2:Y:S01]  /*0020*/  LDCU UR5, c[0x0][0x2fc] ;  /* 0x00005f80ff0577ac */ /* 0x000ea20008000800 */
[----:B0-----:R-:W-:Y:S01]  /*0030*/  VIADD R1, R1, 0xfffffff0 ;  /* 0xfffffff001017836 */ /* 0x001fe20000000000 */
[----:B------:R-:W1:Y:S01]  /*0040*/  S2R R9, SR_CTAID.X ;  /* 0x0000000000097919 */ /* 0x000e620000002500 */
[----:B------:R-:W1:Y:S01]  /*0050*/  LDCU UR6, c[0x0][0x360] ;  /* 0x00006c00ff0677ac */ /* 0x000e620008000800 */
[----:B------:R-:W0:Y:S01]  /*0060*/  LDCU UR7, c[0x0][0x380] ;  /* 0x00007000ff0777ac */ /* 0x000e220008000800 */
[----:B------:R-:W3:Y:S02]  /*0070*/  LDCU UR4, c[0x0][0x2f8] ;  /* 0x00005f00ff0477ac */ /* 0x000ee40008000800 */
[----:B---3--:R-:W-:Y:S01]  /*0080*/  IADD3 R6, P1, PT, R1, UR4, RZ ;  /* 0x0000000401067c10 */ /* 0x008fe2000ff3e0ff */
[----:B-1----:R-:W-:-:S04]  /*0090*/  IMAD R0, R9, UR6, R8 ;  /* 0x0000000609007c24 */ /* 0x002fc8000f8e0208 */
[----:B--2---:R-:W-:Y:S01]  /*00a0*/  IMAD.X R7, RZ, RZ, UR5, P1 ;  /* 0x00000005ff077e24 */ /* 0x004fe200088e06ff */
[----:B0-----:R-:W-:-:S13]  /*00b0*/  ISETP.GE.AND P0, PT, R0, UR7, PT ;  /* 0x0000000700007c0c */ /* 0x001fda000bf06270 */
[----:B------:R-:W-:Y:S05]  /*00c0*/  @P0 EXIT ;  /* 0x000000000000094d */ /* 0x000fea0003800000 */
[----:B------:R-:W-:Y:S01]  /*00d0*/  MOV R2, 0x0 ;  /* 0x0000000000027802 */ /* 0x000fe20000000f00 */
[----:B------:R0:W-:Y:S01]  /*00e0*/  STL.64 [R1], R8 ;  /* 0x0000000801007387 */ /* 0x0001e20000100a00 */
[----:B------:R-:W1:Y:S03]  /*00f0*/  LDCU.64 UR4, c[0x4][0x8] ;  /* 0x01000100ff0477ac */ /* 0x000e660008000a00 */
[----:B------:R0:W-:Y:S01]  /*0100*/  STL [R1+0x8], R0 ;  /* 0x0000080001007387 */ /* 0x0001e20000100800 */
[----:B------:R-:W2:Y:S01]  /*0110*/  LDC.64 R2, c[0x4][R2] ;  /* 0x0100000002027b82 */ /* 0x000ea20000000a00 */
[----:B-1----:R-:W-:Y:S01]  /*0120*/  MOV R4, UR4 ;  /* 0x0000000400047c02 */ /* 0x002fe20008000f00 */
[----:B0-----:R-:W-:-:S07]  /*0130*/  IMAD.U32 R5, RZ, RZ, UR5 ;  /* 0x00000005ff057e24 */ /* 0x001fce000f8e00ff */
[----:B------:R-:W-:-:S07]  /*0140*/  LEPC R20, `(.L_x_0) ;  /* 0x000000001014794e */ /* 0x000fce0000000000 */
[----:B--2---:R-:W-:Y:S05]  /*0150*/  CALL.ABS.NOINC R2 ;  /* 0x0000000002007343 */ /* 0x004fea0003c00000 */
.L_x_0:
[----:B------:R-:W-:Y:S05]  /*0160*/  EXIT ;  /* 0x000000000000794d */ /* 0x000fea0003800000 */
.L_x_1:
[----:B------:R-:W-:-:S00]  /*0170*/  BRA `(.L_x_1) ;  /* 0xfffffffc00fc7947 */ /* 0x000fc0000383ffff */
[----:B------:R-:W-:-:S00]  /*0180*/  NOP ;  /* 0x0000000000007918 */ /* 0x000fc00000000000 */
[----:B------:R-:W-:-:S00]  /*0190*/  NOP ;  /* 0x0000000000007918 */ /* 0x000fc00000000000 */
[----:B------:R-:W-:-:S00]  /*01a0*/  NOP ;  /* 0x0000000000007918 */ /* 0x000fc00000000000 */
[----:B------:R-:W-:-:S00]  /*01b0*/  NOP ;  /* 0x0000000000007918 */ /* 0x000fc00000000000 */
[----:B------:R-:W-:-:S00]  /*01c0*/  NOP ;  /* 0x0000000000007918 */ /* 0x000fc00000000000 */
[----:B------:R-:W-:-:S00]  /*01d0*/  NOP ;  /* 0x0000000000007918 */ /* 0x000fc00000000000 */
[----:B------:R-:W-:-:S00]  /*01e0*/  NOP ;  /* 0x0000000000007918 */ /* 0x000fc00000000000 */
[----:B------:R-:W-:-:S00]  /*01f0*/  NOP ;  /* 0x0000000000007918 */ /* 0x000fc00000000000 */
.L_x_2:


//--------------------- .nv.global.init           --------------------------
	.section	.nv.global.init,"aw",@progbits
.nv.global.init:
	.type		$str,@object
	.size		$str,(.L_0 - $str)
$str:
        /*0000*/ 	.byte	0x74, 0x68, 0x72, 0x65, 0x61, 0x64, 0x20, 0x69, 0x6e, 0x64, 0x65, 0x78, 0x20, 0x28, 0x69, 0x6e
        /*0010*/ 	.byte	0x20, 0x65, 0x61, 0x63, 0x68, 0x20, 0x62, 0x6c, 0x6f, 0x63, 0x6b, 0x29, 0x20, 0x3d, 0x20, 0x25
        /*0020*/ 	.byte	0x64, 0x20, 0x2c, 0x20, 0x62, 0x6c, 0x6f, 0x63, 0x6b, 0x20, 0x69, 0x6e, 0x64, 0x65, 0x78, 0x20
        /*0030*/ 	.byte	0x3d, 0x20, 0x25, 0x64, 0x2c, 0x20, 0x74, 0x68, 0x72, 0x65, 0x61, 0x64, 0x20, 0x49, 0x44, 0x20
        /*0040*/ 	.byte	0x3d, 0x20, 0x25, 0x64, 0x20, 0x0a, 0x00
.L_0:


//--------------------- .nv.shared.reserved.0     --------------------------
	.section	.nv.shared.reserved.0,"aw",@nobits
	.weak		__nv_reservedSMEM_offset_0_alias
	.size		__nv_reservedSMEM_offset_0_alias, 0, 64
	.other		__nv_reservedSMEM_offset_0_alias,@"STO_CUDA_RESERVED_SHARED STV_DEFAULT"
__nv_reservedSMEM_offset_0_alias:
	.zero		0
	.zero		64


//--------------------- .nv.constant0._Z13print_numbersi --------------------------
	.section	.nv.constant0._Z13print_numbersi,"a",@progbits
	.sectionflags	@""
	.align	4
.nv.constant0._Z13print_numbersi:
	.zero		900


//--------------------- SYMBOLS --------------------------

	.type		.nv.reservedSmem.offset0,@object
	.size		.nv.reservedSmem.offset0,0x4
	.type		vprintf,@function
